//
// Generated by NVIDIA NVVM Compiler
//
// Compiler Build ID: CL-36424714
// Cuda compilation tools, release 13.0, V13.0.88
// Based on NVVM 20.0.0
//

.version 9.0
.target sm_100
.address_size 64

	// .globl	_Z11dot_productPiS_S_

.visible .entry _Z11dot_productPiS_S_(
	.param .u64 .ptr .align 1 _Z11dot_productPiS_S__param_0,
	.param .u64 .ptr .align 1 _Z11dot_productPiS_S__param_1,
	.param .u64 .ptr .align 1 _Z11dot_productPiS_S__param_2
)
{
	.reg .pred 	%p<2>;
	.reg .b32 	%r<8>;
	.reg .b64 	%rd<11>;

	ld.param.u64 	%rd1, [_Z11dot_productPiS_S__param_0];
	ld.param.u64 	%rd2, [_Z11dot_productPiS_S__param_1];
	ld.param.u64 	%rd3, [_Z11dot_productPiS_S__param_2];
	mov.u32 	%r2, %ctaid.x;
	mov.u32 	%r3, %ntid.x;
	mov.u32 	%r4, %tid.x;
	mad.lo.s32 	%r1, %r2, %r3, %r4;
	setp.gt.s32 	%p1, %r1, 15;
	@%p1 bra 	$L__BB0_2;
	cvta.to.global.u64 	%rd4, %rd1;
	cvta.to.global.u64 	%rd5, %rd2;
	cvta.to.global.u64 	%rd6, %rd3;
	mul.wide.s32 	%rd7, %r1, 4;
	add.s64 	%rd8, %rd4, %rd7;
	ld.global.u32 	%r5, [%rd8];
	add.s64 	%rd9, %rd5, %rd7;
	ld.global.u32 	%r6, [%rd9];
	mul.lo.s32 	%r7, %r6, %r5;
	add.s64 	%rd10, %rd6, %rd7;
	st.global.u32 	[%rd10], %r7;
$L__BB0_2:
	ret;

}
	// .globl	_Z6reducePi
.visible .entry _Z6reducePi(
	.param .u64 .ptr .align 1 _Z6reducePi_param_0
)
{
	.reg .pred 	%p<5>;
	.reg .b32 	%r<17>;
	.reg .b64 	%rd<5>;

	ld.param.u64 	%rd2, [_Z6reducePi_param_0];
	cvta.to.global.u64 	%rd3, %rd2;
	mov.u32 	%r2, %ctaid.x;
	mov.u32 	%r3, %ntid.x;
	mov.u32 	%r4, %tid.x;
	mad.lo.s32 	%r1, %r2, %r3, %r4;
	mul.wide.s32 	%rd4, %r1, 4;
	add.s64 	%rd1, %rd3, %rd4;
	setp.gt.s32 	%p1, %r1, 7;
	@%p1 bra 	$L__BB1_2;
	ld.global.u32 	%r5, [%rd1+32];
	ld.global.u32 	%r6, [%rd1];
	add.s32 	%r7, %r6, %r5;
	st.global.u32 	[%rd1], %r7;
$L__BB1_2:
	bar.sync 	0;
	setp.gt.s32 	%p2, %r1, 11;
	@%p2 bra 	$L__BB1_4;
	ld.global.u32 	%r8, [%rd1+16];
	ld.global.u32 	%r9, [%rd1];
	add.s32 	%r10, %r9, %r8;
	st.global.u32 	[%rd1], %r10;
$L__BB1_4:
	bar.sync 	0;
	setp.gt.s32 	%p3, %r1, 13;
	@%p3 bra 	$L__BB1_6;
	ld.global.u32 	%r11, [%rd1+8];
	ld.global.u32 	%r12, [%rd1];
	add.s32 	%r13, %r12, %r11;
	st.global.u32 	[%rd1], %r13;
$L__BB1_6:
	bar.sync 	0;
	setp.gt.s32 	%p4, %r1, 14;
	@%p4 bra 	$L__BB1_8;
	ld.global.u32 	%r14, [%rd1+4];
	ld.global.u32 	%r15, [%rd1];
	add.s32 	%r16, %r15, %r14;
	st.global.u32 	[%rd1], %r16;
$L__BB1_8:
	bar.sync 	0;
	ret;

}


// ===== COMPILED SASS (sm_100) =====

	.target	sm_100

	.elftype	@"ET_EXEC"


//--------------------- .note.nv.tkinfo           --------------------------
	.section	.note.nv.tkinfo,"",@"SHT_NOTE"
	.sectionflags	@"SHF_NOTE_NV_TKINFO"
	.tkinfo
        /*0018*/ 	.word	0x00000002
        /*0030*/ 	.string	""
        /*0030*/ 	.string	"ptxas"
        /*0030*/ 	.string	"Cuda compilation tools, release 13.0, V13.0.88"
        /*0030*/ 	.string	"Build cuda_13.0.r13.0/compiler.36424714_0"
        /*0030*/ 	.string	"-arch sm_100 -m 64 "



//--------------------- .note.nv.cuinfo           --------------------------
	.section	.note.nv.cuinfo,"",@"SHT_NOTE"
	.sectionflags	@"SHF_NOTE_NV_CUINFO"
        /*0018*/ 	.short	0x0002
        /*001a*/ 	.short	0x0064
        /*001c*/ 	.short	0x0082
	.zero		2


//--------------------- .nv.info                  --------------------------
	.section	.nv.info,"",@"SHT_CUDA_INFO"
	.align	4


	//----- nvinfo : EIATTR_REGCOUNT
	.align		4
        /*0000*/ 	.byte	0x04, 0x2f
        /*0002*/ 	.short	(.L_1 - .L_0)
	.align		4
.L_0:
        /*0004*/ 	.word	index@(_Z11dot_productPiS_S_)
        /*0008*/ 	.word	0x0000000c


	//----- nvinfo : EIATTR_FRAME_SIZE
	.align		4
.L_1:
        /*000c*/ 	.byte	0x04, 0x11
        /*000e*/ 	.short	(.L_3 - .L_2)
	.align		4
.L_2:
        /*0010*/ 	.word	index@(_Z11dot_productPiS_S_)
        /*0014*/ 	.word	0x00000000


	//----- nvinfo : EIATTR_REGCOUNT
	.align		4
.L_3:
        /*0018*/ 	.byte	0x04, 0x2f
        /*001a*/ 	.short	(.L_5 - .L_4)
	.align		4
.L_4:
        /*001c*/ 	.word	index@(_Z6reducePi)
        /*0020*/ 	.word	0x00000008


	//----- nvinfo : EIATTR_FRAME_SIZE
	.align		4
.L_5:
        /*0024*/ 	.byte	0x04, 0x11
        /*0026*/ 	.short	(.L_7 - .L_6)
	.align		4
.L_6:
        /*0028*/ 	.word	index@(_Z6reducePi)
        /*002c*/ 	.word	0x00000000


	//----- nvinfo : EIATTR_MIN_STACK_SIZE
	.align		4
.L_7:
        /*0030*/ 	.byte	0x04, 0x12
        /*0032*/ 	.short	(.L_9 - .L_8)
	.align		4
.L_8:
        /*0034*/ 	.word	index@(_Z6reducePi)
        /*0038*/ 	.word	0x00000000


	//----- nvinfo : EIATTR_MIN_STACK_SIZE
	.align		4
.L_9:
        /*003c*/ 	.byte	0x04, 0x12
        /*003e*/ 	.short	(.L_11 - .L_10)
	.align		4
.L_10:
        /*0040*/ 	.word	index@(_Z11dot_productPiS_S_)
        /*0044*/ 	.word	0x00000000
.L_11:


//--------------------- .nv.compat                --------------------------
	.section	.nv.compat,"",@"SHT_CUDA_COMPAT_INFO"
	.align	4
        /*0000*/ 	.byte	0x02, 0x09, 0x00, 0x00, 0x02, 0x02, 0x01, 0x00, 0x02, 0x05, 0x05, 0x00, 0x03, 0x07, 0x01, 0x01
        /*0010*/ 	.byte	0x02, 0x03, 0x00, 0x00, 0x02, 0x06, 0x01, 0x00, 0x04, 0x0b, 0x08, 0x00, 0x09, 0x00, 0x00, 0x00
        /*0020*/ 	.byte	0x00, 0x00, 0x00, 0x00


//--------------------- .nv.info._Z6reducePi      --------------------------
	.section	.nv.info._Z6reducePi,"",@"SHT_CUDA_INFO"
	.sectionflags	@""
	.align	4


	//----- nvinfo : EIATTR_CUDA_API_VERSION
	.align		4
        /*0000*/ 	.byte	0x04, 0x37
        /*0002*/ 	.short	(.L_13 - .L_12)
.L_12:
        /*0004*/ 	.word	0x00000082


	//----- nvinfo : EIATTR_KPARAM_INFO
	.align		4
.L_13:
        /*0008*/ 	.byte	0x04, 0x17
        /*000a*/ 	.short	(.L_15 - .L_14)
.L_14:
        /*000c*/ 	.word	0x00000000
        /*0010*/ 	.short	0x0000
        /*0012*/ 	.short	0x0000
        /*0014*/ 	.byte	0x00, 0xf5, 0x21, 0x00


	//----- nvinfo : EIATTR_SPARSE_MMA_MASK
	.align		4
.L_15:
        /*0018*/ 	.byte	0x03, 0x50
        /*001a*/ 	.short	0x0000


	//----- nvinfo : EIATTR_MAXREG_COUNT
	.align		4
        /*001c*/ 	.byte	0x03, 0x1b
        /*001e*/ 	.short	0x00ff


	//----- nvinfo : EIATTR_NUM_BARRIERS
	.align		4
        /*0020*/ 	.byte	0x02, 0x4c
        /*0022*/ 	.byte	0x01
	.zero		1


	//----- nvinfo : EIATTR_MERCURY_ISA_VERSION
	.align		4
        /*0024*/ 	.byte	0x03, 0x5f
        /*0026*/ 	.short	0x0101


	//----- nvinfo : EIATTR_VRC_CTA_INIT_COUNT
	.align		4
        /*0028*/ 	.byte	0x02, 0x4a
	.zero		1
	.zero		1


	//----- nvinfo : EIATTR_EXIT_INSTR_OFFSETS
	.align		4
        /*002c*/ 	.byte	0x04, 0x1c
        /*002e*/ 	.short	(.L_17 - .L_16)


	//   ....[0]....
.L_16:
        /*0030*/ 	.word	0x000002c0


	//----- nvinfo : EIATTR_CRS_STACK_SIZE
	.align		4
.L_17:
        /*0034*/ 	.byte	0x04, 0x1e
        /*0036*/ 	.short	(.L_19 - .L_18)
.L_18:
        /*0038*/ 	.word	0x00000000


	//----- nvinfo : EIATTR_CBANK_PARAM_SIZE
	.align		4
.L_19:
        /*003c*/ 	.byte	0x03, 0x19
        /*003e*/ 	.short	0x0008


	//----- nvinfo : EIATTR_PARAM_CBANK
	.align		4
        /*0040*/ 	.byte	0x04, 0x0a
        /*0042*/ 	.short	(.L_21 - .L_20)
	.align		4
.L_20:
        /*0044*/ 	.word	index@(.nv.constant0._Z6reducePi)
        /*0048*/ 	.short	0x0380
        /*004a*/ 	.short	0x0008


	//----- nvinfo : EIATTR_SW_WAR
	.align		4
.L_21:
        /*004c*/ 	.byte	0x04, 0x36
        /*004e*/ 	.short	(.L_23 - .L_22)
.L_22:
        /*0050*/ 	.word	0x00000008
.L_23:


//--------------------- .nv.info._Z11dot_productPiS_S_ --------------------------
	.section	.nv.info._Z11dot_productPiS_S_,"",@"SHT_CUDA_INFO"
	.sectionflags	@""
	.align	4


	//----- nvinfo : EIATTR_CUDA_API_VERSION
	.align		4
        /*0000*/ 	.byte	0x04, 0x37
        /*0002*/ 	.short	(.L_25 - .L_24)
.L_24:
        /*0004*/ 	.word	0x00000082


	//----- nvinfo : EIATTR_KPARAM_INFO
	.align		4
.L_25:
        /*0008*/ 	.byte	0x04, 0x17
        /*000a*/ 	.short	(.L_27 - .L_26)
.L_26:
        /*000c*/ 	.word	0x00000000
        /*0010*/ 	.short	0x0002
        /*0012*/ 	.short	0x0010
        /*0014*/ 	.byte	0x00, 0xf5, 0x21, 0x00


	//----- nvinfo : EIATTR_KPARAM_INFO
	.align		4
.L_27:
        /*0018*/ 	.byte	0x04, 0x17
        /*001a*/ 	.short	(.L_29 - .L_28)
.L_28:
        /*001c*/ 	.word	0x00000000
        /*0020*/ 	.short	0x0001
        /*0022*/ 	.short	0x0008
        /*0024*/ 	.byte	0x00, 0xf5, 0x21, 0x00


	//----- nvinfo : EIATTR_KPARAM_INFO
	.align		4
.L_29:
        /*0028*/ 	.byte	0x04, 0x17
        /*002a*/ 	.short	(.L_31 - .L_30)
.L_30:
        /*002c*/ 	.word	0x00000000
        /*0030*/ 	.short	0x0000
        /*0032*/ 	.short	0x0000
        /*0034*/ 	.byte	0x00, 0xf5, 0x21, 0x00


	//----- nvinfo : EIATTR_SPARSE_MMA_MASK
	.align		4
.L_31:
        /*0038*/ 	.byte	0x03, 0x50
        /*003a*/ 	.short	0x0000


	//----- nvinfo : EIATTR_MAXREG_COUNT
	.align		4
        /*003c*/ 	.byte	0x03, 0x1b
        /*003e*/ 	.short	0x00ff


	//----- nvinfo : EIATTR_MERCURY_ISA_VERSION
	.align		4
        /*0040*/ 	.byte	0x03, 0x5f
        /*0042*/ 	.short	0x0101


	//----- nvinfo : EIATTR_VRC_CTA_INIT_COUNT
	.align		4
        /*0044*/ 	.byte	0x02, 0x4a
	.zero		1
	.zero		1


	//----- nvinfo : EIATTR_EXIT_INSTR_OFFSETS
	.align		4
        /*0048*/ 	.byte	0x04, 0x1c
        /*004a*/ 	.short	(.L_33 - .L_32)


	//   ....[0]....
.L_32:
        /*004c*/ 	.word	0x00000060


	//   ....[1]....
        /*0050*/ 	.word	0x00000120


	//----- nvinfo : EIATTR_CBANK_PARAM_SIZE
	.align		4
.L_33:
        /*0054*/ 	.byte	0x03, 0x19
        /*0056*/ 	.short	0x0018


	//----- nvinfo : EIATTR_PARAM_CBANK
	.align		4
        /*0058*/ 	.byte	0x04, 0x0a
        /*005a*/ 	.short	(.L_35 - .L_34)
	.align		4
.L_34:
        /*005c*/ 	.word	index@(.nv.constant0._Z11dot_productPiS_S_)
        /*0060*/ 	.short	0x0380
        /*0062*/ 	.short	0x0018


	//----- nvinfo : EIATTR_SW_WAR
	.align		4
.L_35:
        /*0064*/ 	.byte	0x04, 0x36
        /*0066*/ 	.short	(.L_37 - .L_36)
.L_36:
        /*0068*/ 	.word	0x00000008
.L_37:


//--------------------- .nv.callgraph             --------------------------
	.section	.nv.callgraph,"",@"SHT_CUDA_CALLGRAPH"
	.align	4
	.sectionentsize	8
	.align		4
        /*0000*/ 	.word	0x00000000
	.align		4
        /*0004*/ 	.word	0xffffffff
	.align		4
        /*0008*/ 	.word	0x00000000
	.align		4
        /*000c*/ 	.word	0xfffffffe
	.align		4
        /*0010*/ 	.word	0x00000000
	.align		4
        /*0014*/ 	.word	0xfffffffd
	.align		4
        /*0018*/ 	.word	0x00000000
	.align		4
        /*001c*/ 	.word	0xfffffffc


//--------------------- .text._Z6reducePi         --------------------------
	.section	.text._Z6reducePi,"ax",@progbits
	.align	128
        .global         _Z6reducePi
        .type           _Z6reducePi,@function
        .size           _Z6reducePi,(.L_x_10 - _Z6reducePi)
        .other          _Z6reducePi,@"STO_CUDA_ENTRY STV_DEFAULT"
_Z6reducePi:
.text._Z6reducePi:
[----:B------:R-:W-:Y:S01]  /*0000*/  LDC R1, c[0x0][0x37c] ;  /* 0x0000df00ff017b82 */ /* 0x000fe20000000800 */
[----:B------:R-:W0:Y:S07]  /*0010*/  S2R R0, SR_TID.X ;  /* 0x0000000000007919 */ /* 0x000e2e0000002100 */
[----:B------:R-:W0:Y:S01]  /*0020*/  S2UR UR4, SR_CTAID.X ;  /* 0x00000000000479c3 */ /* 0x000e220000002500 */
[----:B------:R-:W-:Y:S07]  /*0030*/  BSSY.RECONVERGENT B0, `(.L_x_0) ;  /* 0x000000f000007945 */ /* 0x000fee0003800200 */
[----:B------:R-:W0:Y:S08]  /*0040*/  LDC R5, c[0x0][0x360] ;  /* 0x0000d800ff057b82 */ /* 0x000e300000000800 */
[----:B------:R-:W1:Y:S01]  /*0050*/  LDC.64 R2, c[0x0][0x380] ;  /* 0x0000e000ff027b82 */ /* 0x000e620000000a00 */
[----:B0-----:R-:W-:Y:S01]  /*0060*/  IMAD R5, R5, UR4, R0 ;  /* 0x0000000405057c24 */ /* 0x001fe2000f8e0200 */
[----:B------:R-:W0:Y:S04]  /*0070*/  LDCU.64 UR4, c[0x0][0x358] ;  /* 0x00006b00ff0477ac */ /* 0x000e280008000a00 */
[----:B------:R-:W-:-:S02]  /*0080*/  ISETP.GT.AND P0, PT, R5, 0x7, PT ;  /* 0x000000070500780c */ /* 0x000fc40003f04270 */
[C---:B------:R-:W-:Y:S01]  /*0090*/  ISETP.GT.AND P1, PT, R5.reuse, 0xb, PT ;  /* 0x0000000b0500780c */ /* 0x040fe20003f24270 */
[C---:B-1----:R-:W-:Y:S01]  /*00a0*/  IMAD.WIDE R2, R5.reuse, 0x4, R2 ;  /* 0x0000000405027825 */ /* 0x042fe200078e0202 */
[C---:B------:R-:W-:Y:S02]  /*00b0*/  ISETP.GT.AND P2, PT, R5.reuse, 0xd, PT ;  /* 0x0000000d0500780c */ /* 0x040fe40003f44270 */
[----:B------:R-:W-:-:S07]  /*00c0*/  ISETP.GT.AND P3, PT, R5, 0xe, PT ;  /* 0x0000000e0500780c */ /* 0x000fce0003f64270 */
[----:B------:R-:W-:Y:S06]  /*00d0*/  @P0 BRA `(.L_x_1) ;  /* 0x0000000000100947 */ /* 0x000fec0003800000 */
[----:B0-----:R-:W2:Y:S04]  /*00e0*/  LDG.E R0, desc[UR4][R2.64+0x20] ;  /* 0x0000200402007981 */ /* 0x001ea8000c1e1900 */
[----:B------:R-:W2:Y:S02]  /*00f0*/  LDG.E R5, desc[UR4][R2.64] ;  /* 0x0000000402057981 */ /* 0x000ea4000c1e1900 */
[----:B--2---:R-:W-:-:S05]  /*0100*/  IMAD.IADD R5, R0, 0x1, R5 ;  /* 0x0000000100057824 */ /* 0x004fca00078e0205 */
[----:B------:R1:W-:Y:S02]  /*0110*/  STG.E desc[UR4][R2.64], R5 ;  /* 0x0000000502007986 */ /* 0x0003e4000c101904 */
.L_x_1:
[----:B0-----:R-:W-:Y:S05]  /*0120*/  BSYNC.RECONVERGENT B0 ;  /* 0x0000000000007941 */ /* 0x001fea0003800200 */
.L_x_0:
[----:B------:R-:W-:Y:S06]  /*0130*/  BAR.SYNC.DEFER_BLOCKING 0x0 ;  /* 0x0000000000007b1d */ /* 0x000fec0000010000 */
[----:B------:R-:W-:Y:S04]  /*0140*/  BSSY.RECONVERGENT B0, `(.L_x_2) ;  /* 0x0000006000007945 */ /* 0x000fe80003800200 */
[----:B------:R-:W-:Y:S05]  /*0150*/  @P1 BRA `(.L_x_3) ;  /* 0x0000000000101947 */ /* 0x000fea0003800000 */
[----:B------:R-:W2:Y:S04]  /*0160*/  LDG.E R0, desc[UR4][R2.64+0x10] ;  /* 0x0000100402007981 */ /* 0x000ea8000c1e1900 */
[----:B-1----:R-:W2:Y:S02]  /*0170*/  LDG.E R5, desc[UR4][R2.64] ;  /* 0x0000000402057981 */ /* 0x002ea4000c1e1900 */
[----:B--2---:R-:W-:-:S05]  /*0180*/  IMAD.IADD R5, R0, 0x1, R5 ;  /* 0x0000000100057824 */ /* 0x004fca00078e0205 */
[----:B------:R0:W-:Y:S02]  /*0190*/  STG.E desc[UR4][R2.64], R5 ;  /* 0x0000000502007986 */ /* 0x0001e4000c101904 */
.L_x_3:
[----:B------:R-:W-:Y:S05]  /*01a0*/  BSYNC.RECONVERGENT B0 ;  /* 0x0000000000007941 */ /* 0x000fea0003800200 */
.L_x_2:
[----:B------:R-:W-:Y:S06]  /*01b0*/  BAR.SYNC.DEFER_BLOCKING 0x0 ;  /* 0x0000000000007b1d */ /* 0x000fec0000010000 */
[----:B------:R-:W-:Y:S04]  /*01c0*/  BSSY.RECONVERGENT B0, `(.L_x_4) ;  /* 0x0000006000007945 */ /* 0x000fe80003800200 */
[----:B------:R-:W-:Y:S05]  /*01d0*/  @P2 BRA `(.L_x_5) ;  /* 0x0000000000102947 */ /* 0x000fea0003800000 */
[----:B------:R-:W2:Y:S04]  /*01e0*/  LDG.E R0, desc[UR4][R2.64+0x8] ;  /* 0x0000080402007981 */ /* 0x000ea8000c1e1900 */
[----:B01----:R-:W2:Y:S02]  /*01f0*/  LDG.E R5, desc[UR4][R2.64] ;  /* 0x0000000402057981 */ /* 0x003ea4000c1e1900 */
[----:B--2---:R-:W-:-:S05]  /*0200*/  IADD3 R5, PT, PT, R0, R5, RZ ;  /* 0x0000000500057210 */ /* 0x004fca0007ffe0ff */
[----:B------:R2:W-:Y:S02]  /*0210*/  STG.E desc[UR4][R2.64], R5 ;  /* 0x0000000502007986 */ /* 0x0005e4000c101904 */
.L_x_5:
[----:B------:R-:W-:Y:S05]  /*0220*/  BSYNC.RECONVERGENT B0 ;  /* 0x0000000000007941 */ /* 0x000fea0003800200 */
.L_x_4:
[----:B------:R-:W-:Y:S06]  /*0230*/  BAR.SYNC.DEFER_BLOCKING 0x0 ;  /* 0x0000000000007b1d */ /* 0x000fec0000010000 */
[----:B------:R-:W-:Y:S04]  /*0240*/  BSSY.RECONVERGENT B0, `(.L_x_6) ;  /* 0x0000006000007945 */ /* 0x000fe80003800200 */
[----:B------:R-:W-:Y:S05]  /*0250*/  @P3 BRA `(.L_x_7) ;  /* 0x0000000000103947 */ /* 0x000fea0003800000 */
[----:B------:R-:W3:Y:S04]  /*0260*/  LDG.E R0, desc[UR4][R2.64+0x4] ;  /* 0x0000040402007981 */ /* 0x000ee8000c1e1900 */
[----:B012---:R-:W3:Y:S02]  /*0270*/  LDG.E R5, desc[UR4][R2.64] ;  /* 0x0000000402057981 */ /* 0x007ee4000c1e1900 */
[----:B---3--:R-:W-:-:S05]  /*0280*/  IMAD.IADD R5, R0, 0x1, R5 ;  /* 0x0000000100057824 */ /* 0x008fca00078e0205 */
[----:B------:R3:W-:Y:S02]  /*0290*/  STG.E desc[UR4][R2.64], R5 ;  /* 0x0000000502007986 */ /* 0x0007e4000c101904 */
.L_x_7:
[----:B------:R-:W-:Y:S05]  /*02a0*/  BSYNC.RECONVERGENT B0 ;  /* 0x0000000000007941 */ /* 0x000fea0003800200 */
.L_x_6:
[----:B------:R-:W-:Y:S06]  /*02b0*/  BAR.SYNC.DEFER_BLOCKING 0x0 ;  /* 0x0000000000007b1d */ /* 0x000fec0000010000 */
[----:B------:R-:W-:Y:S05]  /*02c0*/  EXIT ;  /* 0x000000000000794d */ /* 0x000fea0003800000 */
.L_x_8:
[----:B------:R-:W-:-:S00]  /*02d0*/  BRA `(.L_x_8) ;  /* 0xfffffffc00fc7947 */ /* 0x000fc0000383ffff */
[----:B------:R-:W-:-:S00]  /*02e0*/  NOP ;  /* 0x0000000000007918 */ /* 0x000fc00000000000 */
        /* <DEDUP_REMOVED lines=9> */
.L_x_10:


//--------------------- .text._Z11dot_productPiS_S_ --------------------------
	.section	.text._Z11dot_productPiS_S_,"ax",@progbits
	.align	128
        .global         _Z11dot_productPiS_S_
        .type           _Z11dot_productPiS_S_,@function
        .size           _Z11dot_productPiS_S_,(.L_x_11 - _Z11dot_productPiS_S_)
        .other          _Z11dot_productPiS_S_,@"STO_CUDA_ENTRY STV_DEFAULT"
_Z11dot_productPiS_S_:
.text._Z11dot_productPiS_S_:
[----:B------:R-:W-:Y:S01]  /*0000*/  LDC R1, c[0x0][0x37c] ;  /* 0x0000df00ff017b82 */ /* 0x000fe20000000800 */
[----:B------:R-:W0:Y:S07]  /*0010*/  S2R R0, SR_TID.X ;  /* 0x0000000000007919 */ /* 0x000e2e0000002100 */
[----:B------:R-:W0:Y:S08]  /*0020*/  S2UR UR4, SR_CTAID.X ;  /* 0x00000000000479c3 */ /* 0x000e300000002500 */
[----:B------:R-:W0:Y:S02]  /*0030*/  LDC R9, c[0x0][0x360] ;  /* 0x0000d800ff097b82 */ /* 0x000e240000000800 */
[----:B0-----:R-:W-:-:S05]  /*0040*/  IMAD R9, R9, UR4, R0 ;  /* 0x0000000409097c24 */ /* 0x001fca000f8e0200 */
[----:B------:R-:W-:-:S13]  /*0050*/  ISETP.GT.AND P0, PT, R9, 0xf, PT ;  /* 0x0000000f0900780c */ /* 0x000fda0003f04270 */
[----:B------:R-:W-:Y:S05]  /*0060*/  @P0 EXIT ;  /* 0x000000000000094d */ /* 0x000fea0003800000 */
[----:B------:R-:W0:Y:S01]  /*0070*/  LDC.64 R2, c[0x0][0x380] ;  /* 0x0000e000ff027b82 */ /* 0x000e220000000a00 */
[----:B------:R-:W1:Y:S07]  /*0080*/  LDCU.64 UR4, c[0x0][0x358] ;  /* 0x00006b00ff0477ac */ /* 0x000e6e0008000a00 */
[----:B------:R-:W2:Y:S08]  /*0090*/  LDC.64 R4, c[0x0][0x388] ;  /* 0x0000e200ff047b82 */ /* 0x000eb00000000a00 */
[----:B------:R-:W3:Y:S01]  /*00a0*/  LDC.64 R6, c[0x0][0x390] ;  /* 0x0000e400ff067b82 */ /* 0x000ee20000000a00 */
[----:B0-----:R-:W-:-:S06]  /*00b0*/  IMAD.WIDE R2, R9, 0x4, R2 ;  /* 0x0000000409027825 */ /* 0x001fcc00078e0202 */
[----:B-1----:R-:W4:Y:S01]  /*00c0*/  LDG.E R2, desc[UR4][R2.64] ;  /* 0x0000000402027981 */ /* 0x002f22000c1e1900 */
[----:B--2---:R-:W-:-:S06]  /*00d0*/  IMAD.WIDE R4, R9, 0x4, R4 ;  /* 0x0000000409047825 */ /* 0x004fcc00078e0204 */
[----:B------:R-:W4:Y:S01]  /*00e0*/  LDG.E R5, desc[UR4][R4.64] ;  /* 0x0000000404057981 */ /* 0x000f22000c1e1900 */
[----:B---3--:R-:W-:-:S04]  /*00f0*/  IMAD.WIDE R6, R9, 0x4, R6 ;  /* 0x0000000409067825 */ /* 0x008fc800078e0206 */
[----:B----4-:R-:W-:-:S05]  /*0100*/  IMAD R9, R2, R5, RZ ;  /* 0x0000000502097224 */ /* 0x010fca00078e02ff */
[----:B------:R-:W-:Y:S01]  /*0110*/  STG.E desc[UR4][R6.64], R9 ;  /* 0x0000000906007986 */ /* 0x000fe2000c101904 */
[----:B------:R-:W-:Y:S05]  /*0120*/  EXIT ;  /* 0x000000000000794d */ /* 0x000fea0003800000 */
.L_x_9:
        /* <DEDUP_REMOVED lines=13> */
.L_x_11:


//--------------------- .nv.shared.reserved.0     --------------------------
	.section	.nv.shared.reserved.0,"aw",@nobits
	.weak		__nv_reservedSMEM_offset_0_alias
	.size		__nv_reservedSMEM_offset_0_alias, 0, 64
	.other		__nv_reservedSMEM_offset_0_alias,@"STO_CUDA_RESERVED_SHARED STV_DEFAULT"
__nv_reservedSMEM_offset_0_alias:
	.zero		0
	.zero		64


//--------------------- .nv.constant0._Z6reducePi --------------------------
	.section	.nv.constant0._Z6reducePi,"a",@progbits
	.sectionflags	@""
	.align	4
.nv.constant0._Z6reducePi:
	.zero		904


//--------------------- .nv.constant0._Z11dot_productPiS_S_ --------------------------
	.section	.nv.constant0._Z11dot_productPiS_S_,"a",@progbits
	.sectionflags	@""
	.align	4
.nv.constant0._Z11dot_productPiS_S_:
	.zero		920


//--------------------- SYMBOLS --------------------------

	.type		.nv.reservedSmem.offset0,@object
	.size		.nv.reservedSmem.offset0,0x4
